	.headerflags	@"EF_CUDA_TEXMODE_UNIFIED EF_CUDA_64BIT_ADDRESS EF_CUDA_ACCELERATORS EF_CUDA_SM90 EF_CUDA_VIRTUAL_SM(EF_CUDA_SM90)"
	.elftype	@"ET_EXEC"


//--------------------- .nv.info                  --------------------------
	.section	.nv.info,"",@"SHT_CUDA_INFO"
	.align	4


	//----- nvinfo : EIATTR_REGCOUNT
	.align		4
        /*0000*/ 	.byte	0x04, 0x2f
        /*0002*/ 	.short	(.L_3 - .L_2)
	.align		4
.L_2:
        /*0004*/ 	.word	index@(triton_poi_fused__native_batch_norm_legit_no_training_add_37)
        /*0008*/ 	.word	0x00000016


	//----- nvinfo : EIATTR_MIN_STACK_SIZE
	.align		4
.L_3:
        /*000c*/ 	.byte	0x04, 0x12
        /*000e*/ 	.short	(.L_5 - .L_4)
	.align		4
.L_4:
        /*0010*/ 	.word	index@(triton_poi_fused__native_batch_norm_legit_no_training_add_37)
        /*0014*/ 	.word	0x00000000


	//----- nvinfo : EIATTR_FRAME_SIZE
	.align		4
.L_5:
        /*0018*/ 	.byte	0x04, 0x11
        /*001a*/ 	.short	(.L_7 - .L_6)
	.align		4
.L_6:
        /*001c*/ 	.word	index@(triton_poi_fused__native_batch_norm_legit_no_training_add_37)
        /*0020*/ 	.word	0x00000000


	//----- nvinfo : EIATTR_MIN_STACK_SIZE
	.align		4
.L_7:
        /*0024*/ 	.byte	0x04, 0x12
        /*0026*/ 	.short	(.L_9 - .L_8)
	.align		4
.L_8:
        /*0028*/ 	.word	index@(triton_poi_fused__native_batch_norm_legit_no_training_add_37)
        /*002c*/ 	.word	0x00000000
.L_9:


//--------------------- .nv.info.triton_poi_fused__native_batch_norm_legit_no_training_add_37 --------------------------
	.section	.nv.info.triton_poi_fused__native_batch_norm_legit_no_training_add_37,"",@"SHT_CUDA_INFO"
	.sectionflags	@""
	.align	4


	//----- nvinfo : EIATTR_CUDA_API_VERSION
	.align		4
        /*0000*/ 	.byte	0x04, 0x37
        /*0002*/ 	.short	(.L_11 - .L_10)
.L_10:
        /*0004*/ 	.word	0x0000007c


	//----- nvinfo : EIATTR_KPARAM_INFO
	.align		4
.L_11:
        /*0008*/ 	.byte	0x04, 0x17
        /*000a*/ 	.short	(.L_13 - .L_12)
.L_12:
        /*000c*/ 	.word	0x00000000
        /*0010*/ 	.short	0x0007
        /*0012*/ 	.short	0x0038
        /*0014*/ 	.byte	0x00, 0xf0, 0x11, 0x00


	//----- nvinfo : EIATTR_KPARAM_INFO
	.align		4
.L_13:
        /*0018*/ 	.byte	0x04, 0x17
        /*001a*/ 	.short	(.L_15 - .L_14)
.L_14:
        /*001c*/ 	.word	0x00000000
        /*0020*/ 	.short	0x0006
        /*0022*/ 	.short	0x0030
        /*0024*/ 	.byte	0x00, 0xf4, 0x21, 0x00


	//----- nvinfo : EIATTR_KPARAM_INFO
	.align		4
.L_15:
        /*0028*/ 	.byte	0x04, 0x17
        /*002a*/ 	.short	(.L_17 - .L_16)
.L_16:
        /*002c*/ 	.word	0x00000000
        /*0030*/ 	.short	0x0005
        /*0032*/ 	.short	0x0028
        /*0034*/ 	.byte	0x00, 0xf4, 0x21, 0x00


	//----- nvinfo : EIATTR_KPARAM_INFO
	.align		4
.L_17:
        /*0038*/ 	.byte	0x04, 0x17
        /*003a*/ 	.short	(.L_19 - .L_18)
.L_18:
        /*003c*/ 	.word	0x00000000
        /*0040*/ 	.short	0x0004
        /*0042*/ 	.short	0x0020
        /*0044*/ 	.byte	0x00, 0xf4, 0x21, 0x00


	//----- nvinfo : EIATTR_KPARAM_INFO
	.align		4
.L_19:
        /*0048*/ 	.byte	0x04, 0x17
        /*004a*/ 	.short	(.L_21 - .L_20)
.L_20:
        /*004c*/ 	.word	0x00000000
        /*0050*/ 	.short	0x0003
        /*0052*/ 	.short	0x0018
        /*0054*/ 	.byte	0x00, 0xf4, 0x21, 0x00


	//----- nvinfo : EIATTR_KPARAM_INFO
	.align		4
.L_21:
        /*0058*/ 	.byte	0x04, 0x17
        /*005a*/ 	.short	(.L_23 - .L_22)
.L_22:
        /*005c*/ 	.word	0x00000000
        /*0060*/ 	.short	0x0002
        /*0062*/ 	.short	0x0010
        /*0064*/ 	.byte	0x00, 0xf4, 0x21, 0x00


	//----- nvinfo : EIATTR_KPARAM_INFO
	.align		4
.L_23:
        /*0068*/ 	.byte	0x04, 0x17
        /*006a*/ 	.short	(.L_25 - .L_24)
.L_24:
        /*006c*/ 	.word	0x00000000
        /*0070*/ 	.short	0x0001
        /*0072*/ 	.short	0x0008
        /*0074*/ 	.byte	0x00, 0xf4, 0x21, 0x00


	//----- nvinfo : EIATTR_KPARAM_INFO
	.align		4
.L_25:
        /*0078*/ 	.byte	0x04, 0x17
        /*007a*/ 	.short	(.L_27 - .L_26)
.L_26:
        /*007c*/ 	.word	0x00000000
        /*0080*/ 	.short	0x0000
        /*0082*/ 	.short	0x0000
        /*0084*/ 	.byte	0x00, 0xf4, 0x21, 0x00


	//----- nvinfo : EIATTR_SPARSE_MMA_MASK
	.align		4
.L_27:
        /*0088*/ 	.byte	0x03, 0x50
        /*008a*/ 	.short	0x0000


	//----- nvinfo : EIATTR_MAXREG_COUNT
	.align		4
        /*008c*/ 	.byte	0x03, 0x1b
        /*008e*/ 	.short	0x00ff


	//----- nvinfo : EIATTR_EXIT_INSTR_OFFSETS
	.align		4
        /*0090*/ 	.byte	0x04, 0x1c
        /*0092*/ 	.short	(.L_29 - .L_28)


	//   ....[0]....
.L_28:
        /*0094*/ 	.word	0x00000320


	//   ....[1]....
        /*0098*/ 	.word	0x00000340


	//----- nvinfo : EIATTR_REQNTID
	.align		4
.L_29:
        /*009c*/ 	.byte	0x04, 0x10
        /*009e*/ 	.short	(.L_31 - .L_30)
.L_30:
        /*00a0*/ 	.word	0x00000080
        /*00a4*/ 	.word	0x00000001
        /*00a8*/ 	.word	0x00000001


	//----- nvinfo : EIATTR_CBANK_PARAM_SIZE
	.align		4
.L_31:
        /*00ac*/ 	.byte	0x03, 0x19
        /*00ae*/ 	.short	0x003c


	//----- nvinfo : EIATTR_PARAM_CBANK
	.align		4
        /*00b0*/ 	.byte	0x04, 0x0a
        /*00b2*/ 	.short	(.L_33 - .L_32)
	.align		4
.L_32:
        /*00b4*/ 	.word	index@(.nv.constant0.triton_poi_fused__native_batch_norm_legit_no_training_add_37)
        /*00b8*/ 	.short	0x0210
        /*00ba*/ 	.short	0x003c


	//----- nvinfo : EIATTR_SW_WAR
	.align		4
.L_33:
        /*00bc*/ 	.byte	0x04, 0x36
        /*00be*/ 	.short	(.L_35 - .L_34)
.L_34:
        /*00c0*/ 	.word	0x00000008
.L_35:


//--------------------- .nv.callgraph             --------------------------
	.section	.nv.callgraph,"",@"SHT_CUDA_CALLGRAPH"
	.align	4
	.sectionentsize	8
	.align		4
        /*0000*/ 	.word	0x00000000
	.align		4
        /*0004*/ 	.word	0xffffffff
	.align		4
        /*0008*/ 	.word	0x00000000
	.align		4
        /*000c*/ 	.word	0xfffffffe
	.align		4
        /*0010*/ 	.word	0x00000000
	.align		4
        /*0014*/ 	.word	0xfffffffd
	.align		4
        /*0018*/ 	.word	0x00000000
	.align		4
        /*001c*/ 	.word	0xfffffffc


//--------------------- .nv.constant4             --------------------------
	.section	.nv.constant4,"a",@progbits
	.align	8
	.align		8
.nv.constant4:
        /*0000*/ 	.dword	_$_str
	.align		8
        /*0008*/ 	.dword	_$_str_$_2


//--------------------- .text.triton_poi_fused__native_batch_norm_legit_no_training_add_37 --------------------------
	.section	.text.triton_poi_fused__native_batch_norm_legit_no_training_add_37,"ax",@progbits
	.align	128
        .global         triton_poi_fused__native_batch_norm_legit_no_training_add_37
        .type           triton_poi_fused__native_batch_norm_legit_no_training_add_37,@function
        .size           triton_poi_fused__native_batch_norm_legit_no_training_add_37,(.L_x_1 - triton_poi_fused__native_batch_norm_legit_no_training_add_37)
        .other          triton_poi_fused__native_batch_norm_legit_no_training_add_37,@"STO_CUDA_ENTRY STV_DEFAULT"
triton_poi_fused__native_batch_norm_legit_no_training_add_37:
.text.triton_poi_fused__native_batch_norm_legit_no_training_add_37:
[----:B------:R-:W0:Y:S01]  /*0000*/  LDC R1, c[0x0][0x28] ;  /* 0x00000a00ff017b82 */ /* 0x000e220000000800 */
[----:B------:R-:W1:Y:S07]  /*0010*/  S2R R0, SR_TID.X ;  /* 0x0000000000007919 */ /* 0x000e6e0000002100 */
[----:B------:R-:W2:Y:S01]  /*0020*/  LDC.64 R12, c[0x0][0x228] ;  /* 0x00008a00ff0c7b82 */ /* 0x000ea20000000a00 */
[----:B------:R-:W-:Y:S01]  /*0030*/  ULDC.64 UR4, c[0x0][0x208] ;  /* 0x0000820000047ab9 */ /* 0x000fe20000000a00 */
[----:B------:R-:W3:Y:S06]  /*0040*/  S2R R3, SR_CTAID.X ;  /* 0x0000000000037919 */ /* 0x000eec0000002500 */
[----:B------:R-:W4:Y:S08]  /*0050*/  LDC.64 R8, c[0x0][0x218] ;  /* 0x00008600ff087b82 */ /* 0x000f300000000a00 */
[----:B------:R-:W5:Y:S08]  /*0060*/  LDC.64 R10, c[0x0][0x220] ;  /* 0x00008800ff0a7b82 */ /* 0x000f700000000a00 */
[----:B------:R-:W5:Y:S01]  /*0070*/  LDC.64 R14, c[0x0][0x230] ;  /* 0x00008c00ff0e7b82 */ /* 0x000f620000000a00 */
[----:B-1----:R-:W-:-:S07]  /*0080*/  LOP3.LUT R0, R0, 0x7f, RZ, 0xc0, !PT ;  /* 0x0000007f00007812 */ /* 0x002fce00078ec0ff */
[----:B------:R-:W1:Y:S01]  /*0090*/  LDC.64 R16, c[0x0][0x238] ;  /* 0x00008e00ff107b82 */ /* 0x000e620000000a00 */
[----:B---3--:R-:W-:-:S04]  /*00a0*/  LEA R0, R3, R0, 0x7 ;  /* 0x0000000003007211 */ /* 0x008fc800078e38ff */
[C---:B------:R-:W-:Y:S01]  /*00b0*/  ISETP.GE.AND P2, PT, R0.reuse, 0x2800, PT ;  /* 0x000028000000780c */ /* 0x040fe20003f46270 */
[----:B------:R-:W-:Y:S02]  /*00c0*/  IMAD.HI R2, R0, 0x66666667, RZ ;  /* 0x6666666700027827 */ /* 0x000fe400078e02ff */
[----:B------:R-:W3:Y:S03]  /*00d0*/  LDC.64 R4, c[0x0][0x210] ;  /* 0x00008400ff047b82 */ /* 0x000ee60000000a00 */
[----:B------:R-:W-:-:S04]  /*00e0*/  SHF.R.U32.HI R3, RZ, 0x1f, R2 ;  /* 0x0000001fff037819 */ /* 0x000fc80000011602 */
[----:B------:R-:W-:-:S05]  /*00f0*/  LEA.HI.SX32 R3, R2, R3, 0x1a ;  /* 0x0000000302037211 */ /* 0x000fca00078fd2ff */
[----:B------:R-:W-:Y:S01]  /*0100*/  IMAD R19, R3, -0xa0, R0 ;  /* 0xffffff6003137824 */ /* 0x000fe200078e0200 */
[----:B------:R-:W-:-:S03]  /*0110*/  CS2R R2, SRZ ;  /* 0x0000000000027805 */ /* 0x000fc6000001ff00 */
[----:B--2---:R-:W-:-:S05]  /*0120*/  IMAD.WIDE R12, R19, 0x4, R12 ;  /* 0x00000004130c7825 */ /* 0x004fca00078e020c */
[----:B------:R2:W3:Y:S01]  /*0130*/  @!P2 LDG.E.EL R2, desc[UR4][R12.64] ;  /* 0x000000040c02a981 */ /* 0x0004e2000c2e1900 */
[----:B------:R-:W-:Y:S01]  /*0140*/  CS2R R6, SRZ ;  /* 0x0000000000067805 */ /* 0x000fe2000001ff00 */
[----:B----4-:R-:W-:Y:S01]  /*0150*/  IMAD.WIDE R8, R0, 0x4, R8 ;  /* 0x0000000400087825 */ /* 0x010fe200078e0208 */
[----:B------:R-:W-:-:S03]  /*0160*/  HFMA2.MMA R18, -RZ, RZ, 0, 0 ;  /* 0x00000000ff127435 */ /* 0x000fc600000001ff */
[C---:B-----5:R-:W-:Y:S01]  /*0170*/  IMAD.WIDE R10, R19.reuse, 0x4, R10 ;  /* 0x00000004130a7825 */ /* 0x060fe200078e020a */
[----:B------:R4:W5:Y:S04]  /*0180*/  @!P2 LDG.E R6, desc[UR4][R8.64] ;  /* 0x000000040806a981 */ /* 0x000968000c1e1900 */
[----:B------:R3:W5:Y:S01]  /*0190*/  @!P2 LDG.E.EL R3, desc[UR4][R10.64] ;  /* 0x000000040a03a981 */ /* 0x000762000c2e1900 */
[----:B0-2---:R-:W-:-:S04]  /*01a0*/  IMAD.WIDE R12, R19, 0x4, R14 ;  /* 0x00000004130c7825 */ /* 0x005fc800078e020e */
[----:B-1----:R-:W-:Y:S01]  /*01b0*/  IMAD.WIDE R14, R19, 0x4, R16 ;  /* 0x00000004130e7825 */ /* 0x002fe200078e0210 */
[----:B------:R-:W-:Y:S01]  /*01c0*/  MOV R16, RZ ;  /* 0x000000ff00107202 */ /* 0x000fe20000000f00 */
[----:B------:R-:W2:Y:S01]  /*01d0*/  @!P2 LDG.E.EL R7, desc[UR4][R12.64] ;  /* 0x000000040c07a981 */ /* 0x000ea2000c2e1900 */
[----:B----4-:R-:W0:Y:S01]  /*01e0*/  LDC.64 R8, c[0x0][0x240] ;  /* 0x00009000ff087b82 */ /* 0x010e220000000a00 */
[----:B---3--:R-:W-:Y:S02]  /*01f0*/  IMAD.WIDE R4, R0, 0x4, R4 ;  /* 0x0000000400047825 */ /* 0x008fe400078e0204 */
[----:B------:R-:W2:Y:S04]  /*0200*/  @!P2 LDG.E.EL R18, desc[UR4][R14.64] ;  /* 0x000000040e12a981 */ /* 0x000ea8000c2e1900 */
[----:B------:R-:W3:Y:S01]  /*0210*/  @!P2 LDG.E R16, desc[UR4][R4.64] ;  /* 0x000000040410a981 */ /* 0x000ee2000c1e1900 */
[----:B------:R-:W-:Y:S01]  /*0220*/  HFMA2.MMA R11, -RZ, RZ, 1.625, 0 ;  /* 0x3e800000ff0b7435 */ /* 0x000fe200000001ff */
[----:B------:R-:W-:-:S04]  /*0230*/  FADD R2, R2, 9.9999997473787516356e-06 ;  /* 0x3727c5ac02027421 */ /* 0x000fc80000000000 */
[----:B------:R-:W1:Y:S01]  /*0240*/  MUFU.SQRT R10, R2 ;  /* 0x00000002000a7308 */ /* 0x000e620000002000 */
[----:B-----5:R-:W-:Y:S01]  /*0250*/  FADD R3, -R3, R6 ;  /* 0x0000000603037221 */ /* 0x020fe20000000100 */
[C---:B-1----:R-:W-:Y:S02]  /*0260*/  FSETP.GT.AND P0, PT, R10.reuse, 8.50705917302346158658e+37, PT ;  /* 0x7e8000000a00780b */ /* 0x042fe40003f04000 */
[----:B------:R-:W-:Y:S02]  /*0270*/  FSETP.GEU.AND P1, PT, R10, 1.175494350822287508e-38, PT ;  /* 0x008000000a00780b */ /* 0x000fe40003f2e000 */
[----:B------:R-:W-:-:S09]  /*0280*/  FSEL R11, R11, 1, P0 ;  /* 0x3f8000000b0b7808 */ /* 0x000fd20000000000 */
[----:B------:R-:W-:Y:S02]  /*0290*/  @P0 FMUL R10, R10, 0.25 ;  /* 0x3e8000000a0a0820 */ /* 0x000fe40000400000 */
[----:B------:R-:W-:Y:S02]  /*02a0*/  @!P1 FMUL R11, R11, 16777216 ;  /* 0x4b8000000b0b9820 */ /* 0x000fe40000400000 */
[----:B------:R-:W-:-:S06]  /*02b0*/  @!P1 FMUL R10, R10, 16777216 ;  /* 0x4b8000000a0a9820 */ /* 0x000fcc0000400000 */
[----:B------:R-:W1:Y:S02]  /*02c0*/  MUFU.RCP R10, R10 ;  /* 0x0000000a000a7308 */ /* 0x000e640000001000 */
[----:B-1----:R-:W-:-:S04]  /*02d0*/  FMUL R2, R10, R11 ;  /* 0x0000000b0a027220 */ /* 0x002fc80000400000 */
[----:B------:R-:W-:-:S04]  /*02e0*/  FMUL R3, R3, R2 ;  /* 0x0000000203037220 */ /* 0x000fc80000400000 */
[----:B--2---:R-:W-:Y:S01]  /*02f0*/  FFMA R7, R3, R7, R18 ;  /* 0x0000000703077223 */ /* 0x004fe20000000012 */
[----:B0-----:R-:W-:-:S04]  /*0300*/  IMAD.WIDE R2, R0, 0x4, R8 ;  /* 0x0000000400027825 */ /* 0x001fc800078e0208 */
[----:B---3--:R-:W-:Y:S01]  /*0310*/  FADD R7, R7, R16 ;  /* 0x0000001007077221 */ /* 0x008fe20000000000 */
[----:B------:R-:W-:Y:S06]  /*0320*/  @P2 EXIT ;  /* 0x000000000000294d */ /* 0x000fec0003800000 */
[----:B------:R-:W-:Y:S01]  /*0330*/  STG.E desc[UR4][R2.64], R7 ;  /* 0x0000000702007986 */ /* 0x000fe2000c101904 */
[----:B------:R-:W-:Y:S05]  /*0340*/  EXIT ;  /* 0x000000000000794d */ /* 0x000fea0003800000 */
.L_x_0:
[----:B------:R-:W-:-:S00]  /*0350*/  BRA `(.L_x_0) ;  /* 0xfffffffc00fc7947 */ /* 0x000fc0000383ffff */
[----:B------:R-:W-:-:S00]  /*0360*/  NOP ;  /* 0x0000000000007918 */ /* 0x000fc00000000000 */
        /* <DEDUP_REMOVED lines=9> */
.L_x_1:


//--------------------- .nv.global.init           --------------------------
	.section	.nv.global.init,"aw",@progbits
.nv.global.init:
	.type		_$_str,@object
	.size		_$_str,(_$_str_$_2 - _$_str)
_$_str:
        /*0000*/ 	.byte	0x5f, 0x5f, 0x43, 0x55, 0x44, 0x41, 0x5f, 0x46, 0x54, 0x5a, 0x00
	.type		_$_str_$_2,@object
	.size		_$_str_$_2,(.L_1 - _$_str_$_2)
_$_str_$_2:
        /*000b*/ 	.byte	0x5f, 0x5f, 0x43, 0x55, 0x44, 0x41, 0x5f, 0x50, 0x52, 0x45, 0x43, 0x5f, 0x53, 0x51, 0x52, 0x54
        /*001b*/ 	.byte	0x00
.L_1:


//--------------------- .nv.constant0.triton_poi_fused__native_batch_norm_legit_no_training_add_37 --------------------------
	.section	.nv.constant0.triton_poi_fused__native_batch_norm_legit_no_training_add_37,"a",@progbits
	.sectionflags	@""
	.align	4
.nv.constant0.triton_poi_fused__native_batch_norm_legit_no_training_add_37:
	.zero		588
